//
// Generated by NVIDIA NVVM Compiler
//
// Compiler Build ID: CL-36424714
// Cuda compilation tools, release 13.0, V13.0.88
// Based on NVVM 20.0.0
//

.version 9.0
.target sm_100
.address_size 64

	// .globl	_Z15vectorAddKernelPiS_S_i

.visible .entry _Z15vectorAddKernelPiS_S_i(
	.param .u64 .ptr .align 1 _Z15vectorAddKernelPiS_S_i_param_0,
	.param .u64 .ptr .align 1 _Z15vectorAddKernelPiS_S_i_param_1,
	.param .u64 .ptr .align 1 _Z15vectorAddKernelPiS_S_i_param_2,
	.param .u32 _Z15vectorAddKernelPiS_S_i_param_3
)
{
	.reg .pred 	%p<2>;
	.reg .b32 	%r<9>;
	.reg .b64 	%rd<11>;

	ld.param.u64 	%rd1, [_Z15vectorAddKernelPiS_S_i_param_0];
	ld.param.u64 	%rd2, [_Z15vectorAddKernelPiS_S_i_param_1];
	ld.param.u64 	%rd3, [_Z15vectorAddKernelPiS_S_i_param_2];
	ld.param.u32 	%r2, [_Z15vectorAddKernelPiS_S_i_param_3];
	mov.u32 	%r3, %ctaid.x;
	mov.u32 	%r4, %ntid.x;
	mov.u32 	%r5, %tid.x;
	mad.lo.s32 	%r1, %r3, %r4, %r5;
	setp.ge.s32 	%p1, %r1, %r2;
	@%p1 bra 	$L__BB0_2;
	cvta.to.global.u64 	%rd4, %rd1;
	cvta.to.global.u64 	%rd5, %rd2;
	cvta.to.global.u64 	%rd6, %rd3;
	mul.wide.s32 	%rd7, %r1, 4;
	add.s64 	%rd8, %rd4, %rd7;
	ld.global.u32 	%r6, [%rd8];
	add.s64 	%rd9, %rd5, %rd7;
	ld.global.u32 	%r7, [%rd9];
	add.s32 	%r8, %r7, %r6;
	add.s64 	%rd10, %rd6, %rd7;
	st.global.u32 	[%rd10], %r8;
$L__BB0_2:
	ret;

}


// ===== COMPILED SASS (sm_100) =====

	.target	sm_100

	.elftype	@"ET_EXEC"


//--------------------- .note.nv.tkinfo           --------------------------
	.section	.note.nv.tkinfo,"",@"SHT_NOTE"
	.sectionflags	@"SHF_NOTE_NV_TKINFO"
	.tkinfo
        /*0018*/ 	.word	0x00000002
        /*0030*/ 	.string	""
        /*0030*/ 	.string	"ptxas"
        /*0030*/ 	.string	"Cuda compilation tools, release 13.0, V13.0.88"
        /*0030*/ 	.string	"Build cuda_13.0.r13.0/compiler.36424714_0"
        /*0030*/ 	.string	"-arch sm_100 -m 64 "



//--------------------- .note.nv.cuinfo           --------------------------
	.section	.note.nv.cuinfo,"",@"SHT_NOTE"
	.sectionflags	@"SHF_NOTE_NV_CUINFO"
        /*0018*/ 	.short	0x0002
        /*001a*/ 	.short	0x0064
        /*001c*/ 	.short	0x0082
	.zero		2


//--------------------- .nv.info                  --------------------------
	.section	.nv.info,"",@"SHT_CUDA_INFO"
	.align	4


	//----- nvinfo : EIATTR_REGCOUNT
	.align		4
        /*0000*/ 	.byte	0x04, 0x2f
        /*0002*/ 	.short	(.L_1 - .L_0)
	.align		4
.L_0:
        /*0004*/ 	.word	index@(_Z15vectorAddKernelPiS_S_i)
        /*0008*/ 	.word	0x0000000c


	//----- nvinfo : EIATTR_FRAME_SIZE
	.align		4
.L_1:
        /*000c*/ 	.byte	0x04, 0x11
        /*000e*/ 	.short	(.L_3 - .L_2)
	.align		4
.L_2:
        /*0010*/ 	.word	index@(_Z15vectorAddKernelPiS_S_i)
        /*0014*/ 	.word	0x00000000


	//----- nvinfo : EIATTR_MIN_STACK_SIZE
	.align		4
.L_3:
        /*0018*/ 	.byte	0x04, 0x12
        /*001a*/ 	.short	(.L_5 - .L_4)
	.align		4
.L_4:
        /*001c*/ 	.word	index@(_Z15vectorAddKernelPiS_S_i)
        /*0020*/ 	.word	0x00000000
.L_5:


//--------------------- .nv.compat                --------------------------
	.section	.nv.compat,"",@"SHT_CUDA_COMPAT_INFO"
	.align	4
        /*0000*/ 	.byte	0x02, 0x09, 0x00, 0x00, 0x02, 0x02, 0x01, 0x00, 0x02, 0x05, 0x05, 0x00, 0x03, 0x07, 0x01, 0x01
        /*0010*/ 	.byte	0x02, 0x03, 0x00, 0x00, 0x02, 0x06, 0x01, 0x00, 0x04, 0x0b, 0x08, 0x00, 0x09, 0x00, 0x00, 0x00
        /*0020*/ 	.byte	0x00, 0x00, 0x00, 0x00


//--------------------- .nv.info._Z15vectorAddKernelPiS_S_i --------------------------
	.section	.nv.info._Z15vectorAddKernelPiS_S_i,"",@"SHT_CUDA_INFO"
	.sectionflags	@""
	.align	4


	//----- nvinfo : EIATTR_CUDA_API_VERSION
	.align		4
        /*0000*/ 	.byte	0x04, 0x37
        /*0002*/ 	.short	(.L_7 - .L_6)
.L_6:
        /*0004*/ 	.word	0x00000082


	//----- nvinfo : EIATTR_KPARAM_INFO
	.align		4
.L_7:
        /*0008*/ 	.byte	0x04, 0x17
        /*000a*/ 	.short	(.L_9 - .L_8)
.L_8:
        /*000c*/ 	.word	0x00000000
        /*0010*/ 	.short	0x0003
        /*0012*/ 	.short	0x0018
        /*0014*/ 	.byte	0x00, 0xf0, 0x11, 0x00


	//----- nvinfo : EIATTR_KPARAM_INFO
	.align		4
.L_9:
        /*0018*/ 	.byte	0x04, 0x17
        /*001a*/ 	.short	(.L_11 - .L_10)
.L_10:
        /*001c*/ 	.word	0x00000000
        /*0020*/ 	.short	0x0002
        /*0022*/ 	.short	0x0010
        /*0024*/ 	.byte	0x00, 0xf5, 0x21, 0x00


	//----- nvinfo : EIATTR_KPARAM_INFO
	.align		4
.L_11:
        /*0028*/ 	.byte	0x04, 0x17
        /*002a*/ 	.short	(.L_13 - .L_12)
.L_12:
        /*002c*/ 	.word	0x00000000
        /*0030*/ 	.short	0x0001
        /*0032*/ 	.short	0x0008
        /*0034*/ 	.byte	0x00, 0xf5, 0x21, 0x00


	//----- nvinfo : EIATTR_KPARAM_INFO
	.align		4
.L_13:
        /*0038*/ 	.byte	0x04, 0x17
        /*003a*/ 	.short	(.L_15 - .L_14)
.L_14:
        /*003c*/ 	.word	0x00000000
        /*0040*/ 	.short	0x0000
        /*0042*/ 	.short	0x0000
        /*0044*/ 	.byte	0x00, 0xf5, 0x21, 0x00


	//----- nvinfo : EIATTR_SPARSE_MMA_MASK
	.align		4
.L_15:
        /*0048*/ 	.byte	0x03, 0x50
        /*004a*/ 	.short	0x0000


	//----- nvinfo : EIATTR_MAXREG_COUNT
	.align		4
        /*004c*/ 	.byte	0x03, 0x1b
        /*004e*/ 	.short	0x00ff


	//----- nvinfo : EIATTR_MERCURY_ISA_VERSION
	.align		4
        /*0050*/ 	.byte	0x03, 0x5f
        /*0052*/ 	.short	0x0101


	//----- nvinfo : EIATTR_VRC_CTA_INIT_COUNT
	.align		4
        /*0054*/ 	.byte	0x02, 0x4a
	.zero		1
	.zero		1


	//----- nvinfo : EIATTR_EXIT_INSTR_OFFSETS
	.align		4
        /*0058*/ 	.byte	0x04, 0x1c
        /*005a*/ 	.short	(.L_17 - .L_16)


	//   ....[0]....
.L_16:
        /*005c*/ 	.word	0x00000070


	//   ....[1]....
        /*0060*/ 	.word	0x00000130


	//----- nvinfo : EIATTR_CBANK_PARAM_SIZE
	.align		4
.L_17:
        /*0064*/ 	.byte	0x03, 0x19
        /*0066*/ 	.short	0x001c


	//----- nvinfo : EIATTR_PARAM_CBANK
	.align		4
        /*0068*/ 	.byte	0x04, 0x0a
        /*006a*/ 	.short	(.L_19 - .L_18)
	.align		4
.L_18:
        /*006c*/ 	.word	index@(.nv.constant0._Z15vectorAddKernelPiS_S_i)
        /*0070*/ 	.short	0x0380
        /*0072*/ 	.short	0x001c


	//----- nvinfo : EIATTR_SW_WAR
	.align		4
.L_19:
        /*0074*/ 	.byte	0x04, 0x36
        /*0076*/ 	.short	(.L_21 - .L_20)
.L_20:
        /*0078*/ 	.word	0x00000008
.L_21:


//--------------------- .nv.callgraph             --------------------------
	.section	.nv.callgraph,"",@"SHT_CUDA_CALLGRAPH"
	.align	4
	.sectionentsize	8
	.align		4
        /*0000*/ 	.word	0x00000000
	.align		4
        /*0004*/ 	.word	0xffffffff
	.align		4
        /*0008*/ 	.word	0x00000000
	.align		4
        /*000c*/ 	.word	0xfffffffe
	.align		4
        /*0010*/ 	.word	0x00000000
	.align		4
        /*0014*/ 	.word	0xfffffffd
	.align		4
        /*0018*/ 	.word	0x00000000
	.align		4
        /*001c*/ 	.word	0xfffffffc


//--------------------- .text._Z15vectorAddKernelPiS_S_i --------------------------
	.section	.text._Z15vectorAddKernelPiS_S_i,"ax",@progbits
	.align	128
        .global         _Z15vectorAddKernelPiS_S_i
        .type           _Z15vectorAddKernelPiS_S_i,@function
        .size           _Z15vectorAddKernelPiS_S_i,(.L_x_1 - _Z15vectorAddKernelPiS_S_i)
        .other          _Z15vectorAddKernelPiS_S_i,@"STO_CUDA_ENTRY STV_DEFAULT"
_Z15vectorAddKernelPiS_S_i:
.text._Z15vectorAddKernelPiS_S_i:
[----:B------:R-:W-:Y:S01]  /*0000*/  LDC R1, c[0x0][0x37c] ;  /* 0x0000df00ff017b82 */ /* 0x000fe20000000800 */
[----:B------:R-:W0:Y:S07]  /*0010*/  S2R R0, SR_TID.X ;  /* 0x0000000000007919 */ /* 0x000e2e0000002100 */
[----:B------:R-:W0:Y:S01]  /*0020*/  S2UR UR4, SR_CTAID.X ;  /* 0x00000000000479c3 */ /* 0x000e220000002500 */
[----:B------:R-:W1:Y:S07]  /*0030*/  LDCU UR5, c[0x0][0x398] ;  /* 0x00007300ff0577ac */ /* 0x000e6e0008000800 */
[----:B------:R-:W0:Y:S02]  /*0040*/  LDC R9, c[0x0][0x360] ;  /* 0x0000d800ff097b82 */ /* 0x000e240000000800 */
[----:B0-----:R-:W-:-:S05]  /*0050*/  IMAD R9, R9, UR4, R0 ;  /* 0x0000000409097c24 */ /* 0x001fca000f8e0200 */
[----:B-1----:R-:W-:-:S13]  /*0060*/  ISETP.GE.AND P0, PT, R9, UR5, PT ;  /* 0x0000000509007c0c */ /* 0x002fda000bf06270 */
[----:B------:R-:W-:Y:S05]  /*0070*/  @P0 EXIT ;  /* 0x000000000000094d */ /* 0x000fea0003800000 */
[----:B------:R-:W0:Y:S01]  /*0080*/  LDC.64 R2, c[0x0][0x380] ;  /* 0x0000e000ff027b82 */ /* 0x000e220000000a00 */
[----:B------:R-:W1:Y:S07]  /*0090*/  LDCU.64 UR4, c[0x0][0x358] ;  /* 0x00006b00ff0477ac */ /* 0x000e6e0008000a00 */
[----:B------:R-:W2:Y:S08]  /*00a0*/  LDC.64 R4, c[0x0][0x388] ;  /* 0x0000e200ff047b82 */ /* 0x000eb00000000a00 */
[----:B------:R-:W3:Y:S01]  /*00b0*/  LDC.64 R6, c[0x0][0x390] ;  /* 0x0000e400ff067b82 */ /* 0x000ee20000000a00 */
[----:B0-----:R-:W-:-:S06]  /*00c0*/  IMAD.WIDE R2, R9, 0x4, R2 ;  /* 0x0000000409027825 */ /* 0x001fcc00078e0202 */
[----:B-1----:R-:W4:Y:S01]  /*00d0*/  LDG.E R2, desc[UR4][R2.64] ;  /* 0x0000000402027981 */ /* 0x002f22000c1e1900 */
[----:B--2---:R-:W-:-:S06]  /*00e0*/  IMAD.WIDE R4, R9, 0x4, R4 ;  /* 0x0000000409047825 */ /* 0x004fcc00078e0204 */
[----:B------:R-:W4:Y:S01]  /*00f0*/  LDG.E R5, desc[UR4][R4.64] ;  /* 0x0000000404057981 */ /* 0x000f22000c1e1900 */
[----:B---3--:R-:W-:Y:S01]  /*0100*/  IMAD.WIDE R6, R9, 0x4, R6 ;  /* 0x0000000409067825 */ /* 0x008fe200078e0206 */
[----:B----4-:R-:W-:-:S05]  /*0110*/  IADD3 R9, PT, PT, R2, R5, RZ ;  /* 0x0000000502097210 */ /* 0x010fca0007ffe0ff */
[----:B------:R-:W-:Y:S01]  /*0120*/  STG.E desc[UR4][R6.64], R9 ;  /* 0x0000000906007986 */ /* 0x000fe2000c101904 */
[----:B------:R-:W-:Y:S05]  /*0130*/  EXIT ;  /* 0x000000000000794d */ /* 0x000fea0003800000 */
.L_x_0:
[----:B------:R-:W-:-:S00]  /*0140*/  BRA `(.L_x_0) ;  /* 0xfffffffc00fc7947 */ /* 0x000fc0000383ffff */
[----:B------:R-:W-:-:S00]  /*0150*/  NOP ;  /* 0x0000000000007918 */ /* 0x000fc00000000000 */
        /* <DEDUP_REMOVED lines=10> */
.L_x_1:


//--------------------- .nv.shared.reserved.0     --------------------------
	.section	.nv.shared.reserved.0,"aw",@nobits
	.weak		__nv_reservedSMEM_offset_0_alias
	.size		__nv_reservedSMEM_offset_0_alias, 0, 64
	.other		__nv_reservedSMEM_offset_0_alias,@"STO_CUDA_RESERVED_SHARED STV_DEFAULT"
__nv_reservedSMEM_offset_0_alias:
	.zero		0
	.zero		64


//--------------------- .nv.constant0._Z15vectorAddKernelPiS_S_i --------------------------
	.section	.nv.constant0._Z15vectorAddKernelPiS_S_i,"a",@progbits
	.sectionflags	@""
	.align	4
.nv.constant0._Z15vectorAddKernelPiS_S_i:
	.zero		924


//--------------------- SYMBOLS --------------------------

	.type		.nv.reservedSmem.offset0,@object
	.size		.nv.reservedSmem.offset0,0x4
